	.headerflags	@"EF_CUDA_TEXMODE_UNIFIED EF_CUDA_64BIT_ADDRESS EF_CUDA_ACCELERATORS EF_CUDA_SM90 EF_CUDA_VIRTUAL_SM(EF_CUDA_SM90)"
	.elftype	@"ET_EXEC"


//--------------------- .nv.info                  --------------------------
	.section	.nv.info,"",@"SHT_CUDA_INFO"
	.align	4


	//----- nvinfo : EIATTR_REGCOUNT
	.align		4
        /*0000*/ 	.byte	0x04, 0x2f
        /*0002*/ 	.short	(.L_3 - .L_2)
	.align		4
.L_2:
        /*0004*/ 	.word	index@(triton_poi_fused__native_batch_norm_legit_no_training_cat_relu_30)
        /*0008*/ 	.word	0x0000001c


	//----- nvinfo : EIATTR_MIN_STACK_SIZE
	.align		4
.L_3:
        /*000c*/ 	.byte	0x04, 0x12
        /*000e*/ 	.short	(.L_5 - .L_4)
	.align		4
.L_4:
        /*0010*/ 	.word	index@(triton_poi_fused__native_batch_norm_legit_no_training_cat_relu_30)
        /*0014*/ 	.word	0x00000000


	//----- nvinfo : EIATTR_FRAME_SIZE
	.align		4
.L_5:
        /*0018*/ 	.byte	0x04, 0x11
        /*001a*/ 	.short	(.L_7 - .L_6)
	.align		4
.L_6:
        /*001c*/ 	.word	index@(triton_poi_fused__native_batch_norm_legit_no_training_cat_relu_30)
        /*0020*/ 	.word	0x00000000


	//----- nvinfo : EIATTR_MIN_STACK_SIZE
	.align		4
.L_7:
        /*0024*/ 	.byte	0x04, 0x12
        /*0026*/ 	.short	(.L_9 - .L_8)
	.align		4
.L_8:
        /*0028*/ 	.word	index@(triton_poi_fused__native_batch_norm_legit_no_training_cat_relu_30)
        /*002c*/ 	.word	0x00000000
.L_9:


//--------------------- .nv.info.triton_poi_fused__native_batch_norm_legit_no_training_cat_relu_30 --------------------------
	.section	.nv.info.triton_poi_fused__native_batch_norm_legit_no_training_cat_relu_30,"",@"SHT_CUDA_INFO"
	.sectionflags	@""
	.align	4


	//----- nvinfo : EIATTR_CUDA_API_VERSION
	.align		4
        /*0000*/ 	.byte	0x04, 0x37
        /*0002*/ 	.short	(.L_11 - .L_10)
.L_10:
        /*0004*/ 	.word	0x0000007c


	//----- nvinfo : EIATTR_KPARAM_INFO
	.align		4
.L_11:
        /*0008*/ 	.byte	0x04, 0x17
        /*000a*/ 	.short	(.L_13 - .L_12)
.L_12:
        /*000c*/ 	.word	0x00000000
        /*0010*/ 	.short	0x0008
        /*0012*/ 	.short	0x0040
        /*0014*/ 	.byte	0x00, 0xf0, 0x11, 0x00


	//----- nvinfo : EIATTR_KPARAM_INFO
	.align		4
.L_13:
        /*0018*/ 	.byte	0x04, 0x17
        /*001a*/ 	.short	(.L_15 - .L_14)
.L_14:
        /*001c*/ 	.word	0x00000000
        /*0020*/ 	.short	0x0007
        /*0022*/ 	.short	0x0038
        /*0024*/ 	.byte	0x00, 0xf4, 0x21, 0x00


	//----- nvinfo : EIATTR_KPARAM_INFO
	.align		4
.L_15:
        /*0028*/ 	.byte	0x04, 0x17
        /*002a*/ 	.short	(.L_17 - .L_16)
.L_16:
        /*002c*/ 	.word	0x00000000
        /*0030*/ 	.short	0x0006
        /*0032*/ 	.short	0x0030
        /*0034*/ 	.byte	0x00, 0xf4, 0x21, 0x00


	//----- nvinfo : EIATTR_KPARAM_INFO
	.align		4
.L_17:
        /*0038*/ 	.byte	0x04, 0x17
        /*003a*/ 	.short	(.L_19 - .L_18)
.L_18:
        /*003c*/ 	.word	0x00000000
        /*0040*/ 	.short	0x0005
        /*0042*/ 	.short	0x0028
        /*0044*/ 	.byte	0x00, 0xf4, 0x21, 0x00


	//----- nvinfo : EIATTR_KPARAM_INFO
	.align		4
.L_19:
        /*0048*/ 	.byte	0x04, 0x17
        /*004a*/ 	.short	(.L_21 - .L_20)
.L_20:
        /*004c*/ 	.word	0x00000000
        /*0050*/ 	.short	0x0004
        /*0052*/ 	.short	0x0020
        /*0054*/ 	.byte	0x00, 0xf4, 0x21, 0x00


	//----- nvinfo : EIATTR_KPARAM_INFO
	.align		4
.L_21:
        /*0058*/ 	.byte	0x04, 0x17
        /*005a*/ 	.short	(.L_23 - .L_22)
.L_22:
        /*005c*/ 	.word	0x00000000
        /*0060*/ 	.short	0x0003
        /*0062*/ 	.short	0x0018
        /*0064*/ 	.byte	0x00, 0xf4, 0x21, 0x00


	//----- nvinfo : EIATTR_KPARAM_INFO
	.align		4
.L_23:
        /*0068*/ 	.byte	0x04, 0x17
        /*006a*/ 	.short	(.L_25 - .L_24)
.L_24:
        /*006c*/ 	.word	0x00000000
        /*0070*/ 	.short	0x0002
        /*0072*/ 	.short	0x0010
        /*0074*/ 	.byte	0x00, 0xf4, 0x21, 0x00


	//----- nvinfo : EIATTR_KPARAM_INFO
	.align		4
.L_25:
        /*0078*/ 	.byte	0x04, 0x17
        /*007a*/ 	.short	(.L_27 - .L_26)
.L_26:
        /*007c*/ 	.word	0x00000000
        /*0080*/ 	.short	0x0001
        /*0082*/ 	.short	0x0008
        /*0084*/ 	.byte	0x00, 0xf4, 0x21, 0x00


	//----- nvinfo : EIATTR_KPARAM_INFO
	.align		4
.L_27:
        /*0088*/ 	.byte	0x04, 0x17
        /*008a*/ 	.short	(.L_29 - .L_28)
.L_28:
        /*008c*/ 	.word	0x00000000
        /*0090*/ 	.short	0x0000
        /*0092*/ 	.short	0x0000
        /*0094*/ 	.byte	0x00, 0xf4, 0x21, 0x00


	//----- nvinfo : EIATTR_SPARSE_MMA_MASK
	.align		4
.L_29:
        /*0098*/ 	.byte	0x03, 0x50
        /*009a*/ 	.short	0x0000


	//----- nvinfo : EIATTR_MAXREG_COUNT
	.align		4
        /*009c*/ 	.byte	0x03, 0x1b
        /*009e*/ 	.short	0x00ff


	//----- nvinfo : EIATTR_EXIT_INSTR_OFFSETS
	.align		4
        /*00a0*/ 	.byte	0x04, 0x1c
        /*00a2*/ 	.short	(.L_31 - .L_30)


	//   ....[0]....
.L_30:
        /*00a4*/ 	.word	0x00000680


	//   ....[1]....
        /*00a8*/ 	.word	0x000006a0


	//----- nvinfo : EIATTR_REQNTID
	.align		4
.L_31:
        /*00ac*/ 	.byte	0x04, 0x10
        /*00ae*/ 	.short	(.L_33 - .L_32)
.L_32:
        /*00b0*/ 	.word	0x00000080
        /*00b4*/ 	.word	0x00000001
        /*00b8*/ 	.word	0x00000001


	//----- nvinfo : EIATTR_CBANK_PARAM_SIZE
	.align		4
.L_33:
        /*00bc*/ 	.byte	0x03, 0x19
        /*00be*/ 	.short	0x0044


	//----- nvinfo : EIATTR_PARAM_CBANK
	.align		4
        /*00c0*/ 	.byte	0x04, 0x0a
        /*00c2*/ 	.short	(.L_35 - .L_34)
	.align		4
.L_34:
        /*00c4*/ 	.word	index@(.nv.constant0.triton_poi_fused__native_batch_norm_legit_no_training_cat_relu_30)
        /*00c8*/ 	.short	0x0210
        /*00ca*/ 	.short	0x0044


	//----- nvinfo : EIATTR_SW_WAR
	.align		4
.L_35:
        /*00cc*/ 	.byte	0x04, 0x36
        /*00ce*/ 	.short	(.L_37 - .L_36)
.L_36:
        /*00d0*/ 	.word	0x00000008
.L_37:


//--------------------- .nv.callgraph             --------------------------
	.section	.nv.callgraph,"",@"SHT_CUDA_CALLGRAPH"
	.align	4
	.sectionentsize	8
	.align		4
        /*0000*/ 	.word	0x00000000
	.align		4
        /*0004*/ 	.word	0xffffffff
	.align		4
        /*0008*/ 	.word	0x00000000
	.align		4
        /*000c*/ 	.word	0xfffffffe
	.align		4
        /*0010*/ 	.word	0x00000000
	.align		4
        /*0014*/ 	.word	0xfffffffd
	.align		4
        /*0018*/ 	.word	0x00000000
	.align		4
        /*001c*/ 	.word	0xfffffffc


//--------------------- .nv.constant4             --------------------------
	.section	.nv.constant4,"a",@progbits
	.align	8
	.align		8
.nv.constant4:
        /*0000*/ 	.dword	_$_str
	.align		8
        /*0008*/ 	.dword	_$_str_$_2


//--------------------- .text.triton_poi_fused__native_batch_norm_legit_no_training_cat_relu_30 --------------------------
	.section	.text.triton_poi_fused__native_batch_norm_legit_no_training_cat_relu_30,"ax",@progbits
	.align	128
        .global         triton_poi_fused__native_batch_norm_legit_no_training_cat_relu_30
        .type           triton_poi_fused__native_batch_norm_legit_no_training_cat_relu_30,@function
        .size           triton_poi_fused__native_batch_norm_legit_no_training_cat_relu_30,(.L_x_1 - triton_poi_fused__native_batch_norm_legit_no_training_cat_relu_30)
        .other          triton_poi_fused__native_batch_norm_legit_no_training_cat_relu_30,@"STO_CUDA_ENTRY STV_DEFAULT"
triton_poi_fused__native_batch_norm_legit_no_training_cat_relu_30:
.text.triton_poi_fused__native_batch_norm_legit_no_training_cat_relu_30:
[----:B------:R-:W0:Y:S01]  /*0000*/  LDC R1, c[0x0][0x28] ;  /* 0x00000a00ff017b82 */ /* 0x000e220000000800 */
[----:B------:R-:W1:Y:S07]  /*0010*/  S2R R0, SR_TID.X ;  /* 0x0000000000007919 */ /* 0x000e6e0000002100 */
[----:B------:R-:W2:Y:S01]  /*0020*/  LDC.64 R4, c[0x0][0x228] ;  /* 0x00008a00ff047b82 */ /* 0x000ea20000000a00 */
[----:B------:R-:W-:Y:S01]  /*0030*/  IMAD.MOV.U32 R6, RZ, RZ, RZ ;  /* 0x000000ffff067224 */ /* 0x000fe200078e00ff */
[----:B------:R-:W-:Y:S01]  /*0040*/  ULDC.64 UR4, c[0x0][0x208] ;  /* 0x0000820000047ab9 */ /* 0x000fe20000000a00 */
[----:B------:R-:W3:Y:S01]  /*0050*/  S2R R3, SR_CTAID.X ;  /* 0x0000000000037919 */ /* 0x000ee20000002500 */
[----:B------:R-:W-:Y:S01]  /*0060*/  IMAD.MOV.U32 R10, RZ, RZ, RZ ;  /* 0x000000ffff0a7224 */ /* 0x000fe200078e00ff */
[----:B------:R-:W-:-:S03]  /*0070*/  ULDC.64 UR6, c[0x0][0x218] ;  /* 0x0000860000067ab9 */ /* 0x000fc60000000a00 */
[----:B------:R-:W4:Y:S01]  /*0080*/  LDC.64 R14, c[0x0][0x220] ;  /* 0x00008800ff0e7b82 */ /* 0x000f220000000a00 */
[----:B-1----:R-:W-:-:S05]  /*0090*/  IMAD.SHL.U32 R0, R0, 0x2, RZ ;  /* 0x0000000200007824 */ /* 0x002fca00078e00ff */
[----:B------:R-:W-:-:S05]  /*00a0*/  LOP3.LUT R0, R0, 0xfe, RZ, 0xc0, !PT ;  /* 0x000000fe00007812 */ /* 0x000fca00078ec0ff */
[----:B---3--:R-:W-:-:S05]  /*00b0*/  IMAD R0, R3, 0x100, R0 ;  /* 0x0000010003007824 */ /* 0x008fca00078e0200 */
[----:B------:R-:W-:Y:S02]  /*00c0*/  SHF.R.S32.HI R3, RZ, 0x1f, R0 ;  /* 0x0000001fff037819 */ /* 0x000fe40000011400 */
[----:B------:R-:W-:Y:S02]  /*00d0*/  ISETP.GE.AND P0, PT, R0, 0x6800, PT ;  /* 0x000068000000780c */ /* 0x000fe40003f06270 */
[----:B------:R-:W-:-:S04]  /*00e0*/  LEA.HI R3, R3, R0, RZ, 0x4 ;  /* 0x0000000003037211 */ /* 0x000fc800078f20ff */
[----:B------:R-:W-:-:S05]  /*00f0*/  SHF.R.S32.HI R11, RZ, 0x4, R3 ;  /* 0x00000004ff0b7819 */ /* 0x000fca0000011403 */
[----:B------:R-:W-:-:S05]  /*0100*/  IMAD.HI R2, R11, 0x4ec4ec4f, RZ ;  /* 0x4ec4ec4f0b027827 */ /* 0x000fca00078e02ff */
[----:B------:R-:W-:-:S04]  /*0110*/  SHF.R.U32.HI R7, RZ, 0x1f, R2 ;  /* 0x0000001fff077819 */ /* 0x000fc80000011602 */
[----:B------:R-:W-:-:S05]  /*0120*/  LEA.HI.SX32 R2, R2, R7, 0x19 ;  /* 0x0000000702027211 */ /* 0x000fca00078fcaff */
[----:B------:R-:W-:-:S04]  /*0130*/  IMAD R11, R2, -0x1a0, R11 ;  /* 0xfffffe60020b7824 */ /* 0x000fc800078e020b */
[----:B--2---:R-:W-:-:S05]  /*0140*/  IMAD.WIDE R4, R11, 0x4, R4 ;  /* 0x000000040b047825 */ /* 0x004fca00078e0204 */
[----:B------:R-:W2:Y:S01]  /*0150*/  @!P0 LDG.E.EL R6, desc[UR4][R4.64] ;  /* 0x0000000404068981 */ /* 0x000ea2000c2e1900 */
[----:B------:R-:W-:-:S03]  /*0160*/  IMAD.HI R2, R0, 0x4ec4ec4f, RZ ;  /* 0x4ec4ec4f00027827 */ /* 0x000fc600078e02ff */
[----:B------:R1:W3:Y:S01]  /*0170*/  @!P0 LDG.E.EL R10, desc[UR4][R4.64] ;  /* 0x00000004040a8981 */ /* 0x0002e2000c2e1900 */
[----:B------:R-:W-:Y:S01]  /*0180*/  LOP3.LUT R7, R3, 0xfffffff0, RZ, 0xc0, !PT ;  /* 0xfffffff003077812 */ /* 0x000fe200078ec0ff */
[----:B------:R-:W-:Y:S01]  /*0190*/  IMAD.SHL.U32 R8, R11, 0x10, RZ ;  /* 0x000000100b087824 */ /* 0x000fe200078e00ff */
[----:B------:R-:W-:Y:S02]  /*01a0*/  SHF.R.U32.HI R9, RZ, 0x1f, R2 ;  /* 0x0000001fff097819 */ /* 0x000fe40000011602 */
[----:B------:R-:W-:Y:S02]  /*01b0*/  IADD3 R7, R0, -R7, RZ ;  /* 0x8000000700077210 */ /* 0x000fe40007ffe0ff */
[----:B------:R-:W-:Y:S02]  /*01c0*/  LEA.HI.SX32 R17, R2, R9, 0x15 ;  /* 0x0000000902117211 */ /* 0x000fe400078faaff */
[----:B------:R-:W5:Y:S03]  /*01d0*/  LDC.64 R2, c[0x0][0x210] ;  /* 0x00008400ff027b82 */ /* 0x000f660000000a00 */
[----:B------:R-:W-:-:S02]  /*01e0*/  IMAD.SHL.U32 R9, R17, 0x200, RZ ;  /* 0x0000020011097824 */ /* 0x000fc400078e00ff */
[----:B-1----:R-:W-:-:S03]  /*01f0*/  IMAD R4, R17, -0x1a00, R0 ;  /* 0xffffe60011047824 */ /* 0x002fc600078e0200 */
[--C-:B------:R-:W-:Y:S01]  /*0200*/  IADD3 R18, P1, P2, R8, R7, R9.reuse ;  /* 0x0000000708127210 */ /* 0x100fe20007a3e009 */
[----:B------:R-:W-:Y:S01]  /*0210*/  IMAD R25, R17, 0x1800, R4 ;  /* 0x0000180011197824 */ /* 0x000fe200078e0204 */
[----:B------:R-:W-:Y:S02]  /*0220*/  SHF.R.S32.HI R13, RZ, 0x1f, R9 ;  /* 0x0000001fff0d7819 */ /* 0x000fe40000011409 */
[----:B------:R-:W-:Y:S02]  /*0230*/  CS2R R4, SRZ ;  /* 0x0000000000047805 */ /* 0x000fe4000001ff00 */
[----:B------:R-:W-:Y:S02]  /*0240*/  SHF.R.S32.HI R8, RZ, 0x1f, R8 ;  /* 0x0000001fff087819 */ /* 0x000fe40000011408 */
[----:B------:R-:W-:Y:S02]  /*0250*/  SHF.R.S32.HI R7, RZ, 0x1f, R7 ;  /* 0x0000001fff077819 */ /* 0x000fe40000011407 */
[----:B------:R-:W-:-:S02]  /*0260*/  LEA R16, P3, R18, UR6, 0x2 ;  /* 0x0000000612107c11 */ /* 0x000fc4000f8610ff */
[----:B------:R-:W-:Y:S02]  /*0270*/  IADD3.X R7, R8, R7, R13, P1, P2 ;  /* 0x0000000708077210 */ /* 0x000fe40000fe440d */
[----:B------:R-:W1:Y:S01]  /*0280*/  LDC.64 R12, c[0x0][0x230] ;  /* 0x00008c00ff0c7b82 */ /* 0x000e620000000a00 */
[C---:B------:R-:W-:Y:S02]  /*0290*/  ISETP.GE.AND P2, PT, R11.reuse, 0x180, PT ;  /* 0x000001800b00780c */ /* 0x040fe40003f46270 */
[----:B------:R-:W-:Y:S01]  /*02a0*/  ISETP.GT.AND P1, PT, R11, 0x17f, !P0 ;  /* 0x0000017f0b00780c */ /* 0x000fe20004724270 */
[----:B-----5:R-:W-:Y:S01]  /*02b0*/  IMAD.WIDE R24, R25, 0x4, R2 ;  /* 0x0000000419187825 */ /* 0x020fe200078e0202 */
[----:B------:R-:W-:Y:S02]  /*02c0*/  ISETP.LT.AND P4, PT, R0, 0x6800, !P2 ;  /* 0x000068000000780c */ /* 0x000fe40005781270 */
[----:B------:R-:W-:Y:S02]  /*02d0*/  CS2R R2, SRZ ;  /* 0x0000000000027805 */ /* 0x000fe4000001ff00 */
[----:B------:R-:W-:Y:S01]  /*02e0*/  LEA.HI.X R17, R18, UR7, R7, 0x2, P3 ;  /* 0x0000000712117c11 */ /* 0x000fe200098f1407 */
[----:B------:R-:W5:Y:S01]  /*02f0*/  LDC.64 R8, c[0x0][0x238] ;  /* 0x00008e00ff087b82 */ /* 0x000f620000000a00 */
[----:B------:R-:W-:Y:S01]  /*0300*/  HFMA2.MMA R7, -RZ, RZ, 0, 0 ;  /* 0x00000000ff077435 */ /* 0x000fe200000001ff */
[----:B----4-:R-:W-:Y:S01]  /*0310*/  IMAD.WIDE R22, R11, 0x4, R14 ;  /* 0x000000040b167825 */ /* 0x010fe200078e020e */
[----:B------:R-:W-:-:S03]  /*0320*/  CS2R R14, SRZ ;  /* 0x00000000000e7805 */ /* 0x000fc6000001ff00 */
[----:B------:R-:W4:Y:S04]  /*0330*/  @P1 LDG.E.64 R4, desc[UR4][R16.64+-0x6000] ;  /* 0xffa0000410041981 */ /* 0x000f28000c1e1b00 */
[----:B------:R-:W4:Y:S01]  /*0340*/  @P4 LDG.E.64 R2, desc[UR4][R24.64] ;  /* 0x0000000418024981 */ /* 0x000f22000c1e1b00 */
[----:B------:R-:W-:-:S03]  /*0350*/  IMAD.MOV.U32 R20, RZ, RZ, RZ ;  /* 0x000000ffff147224 */ /* 0x000fc600078e00ff */
[----:B------:R-:W4:Y:S01]  /*0360*/  @!P0 LDG.E.EL R7, desc[UR4][R22.64] ;  /* 0x0000000416078981 */ /* 0x000f22000c2e1900 */
[----:B-1----:R-:W-:-:S03]  /*0370*/  IMAD.WIDE R12, R11, 0x4, R12 ;  /* 0x000000040b0c7825 */ /* 0x002fc600078e020c */
[----:B------:R-:W4:Y:S01]  /*0380*/  @!P0 LDG.E.EL R14, desc[UR4][R22.64] ;  /* 0x00000004160e8981 */ /* 0x000f22000c2e1900 */
[----:B------:R-:W-:Y:S02]  /*0390*/  IMAD.MOV.U32 R18, RZ, RZ, RZ ;  /* 0x000000ffff127224 */ /* 0x000fe400078e00ff */
[----:B-----5:R-:W-:Y:S01]  /*03a0*/  IMAD.WIDE R8, R11, 0x4, R8 ;  /* 0x000000040b087825 */ /* 0x020fe200078e0208 */
[----:B------:R-:W-:Y:S01]  /*03b0*/  MOV R11, RZ ;  /* 0x000000ff000b7202 */ /* 0x000fe20000000f00 */
[----:B------:R-:W5:Y:S04]  /*03c0*/  @!P0 LDG.E.EL R20, desc[UR4][R12.64] ;  /* 0x000000040c148981 */ /* 0x000f68000c2e1900 */
[----:B------:R1:W5:Y:S04]  /*03d0*/  @!P0 LDG.E.EL R18, desc[UR4][R12.64] ;  /* 0x000000040c128981 */ /* 0x000368000c2e1900 */
[----:B------:R-:W5:Y:S04]  /*03e0*/  @!P0 LDG.E.EL R15, desc[UR4][R8.64] ;  /* 0x00000004080f8981 */ /* 0x000f68000c2e1900 */
[----:B------:R1:W5:Y:S01]  /*03f0*/  @!P0 LDG.E.EL R11, desc[UR4][R8.64] ;  /* 0x00000004080b8981 */ /* 0x000362000c2e1900 */
[----:B------:R-:W-:Y:S01]  /*0400*/  IMAD.MOV.U32 R21, RZ, RZ, 0x3e800000 ;  /* 0x3e800000ff157424 */ /* 0x000fe200078e00ff */
[----:B-1----:R-:W1:Y:S08]  /*0410*/  LDC.64 R12, c[0x0][0x240] ;  /* 0x00009000ff0c7b82 */ /* 0x002e700000000a00 */
[----:B0-----:R-:W0:Y:S01]  /*0420*/  LDC.64 R8, c[0x0][0x248] ;  /* 0x00009200ff087b82 */ /* 0x001e220000000a00 */
[----:B-1----:R-:W-:-:S04]  /*0430*/  IMAD.WIDE R12, R0, 0x4, R12 ;  /* 0x00000004000c7825 */ /* 0x002fc800078e020c */
[----:B0-----:R-:W-:-:S04]  /*0440*/  IMAD.WIDE R8, R0, 0x4, R8 ;  /* 0x0000000400087825 */ /* 0x001fc800078e0208 */
[----:B--2---:R-:W-:-:S04]  /*0450*/  FADD R6, R6, 9.9999997473787516356e-06 ;  /* 0x3727c5ac06067421 */ /* 0x004fc80000000000 */
[----:B------:R-:W0:Y:S01]  /*0460*/  MUFU.SQRT R16, R6 ;  /* 0x0000000600107308 */ /* 0x000e220000002000 */
[----:B---3--:R-:W-:-:S07]  /*0470*/  FADD R10, R10, 9.9999997473787516356e-06 ;  /* 0x3727c5ac0a0a7421 */ /* 0x008fce0000000000 */
[----:B------:R-:W1:Y:S01]  /*0480*/  MUFU.SQRT R17, R10 ;  /* 0x0000000a00117308 */ /* 0x000e620000002000 */
[C---:B0-----:R-:W-:Y:S02]  /*0490*/  FSETP.GT.AND P6, PT, R16.reuse, 8.50705917302346158658e+37, PT ;  /* 0x7e8000001000780b */ /* 0x041fe40003fc4000 */
[----:B------:R-:W-:Y:S02]  /*04a0*/  FSETP.GEU.AND P3, PT, R16, 1.175494350822287508e-38, PT ;  /* 0x008000001000780b */ /* 0x000fe40003f6e000 */
[----:B------:R-:W-:Y:S02]  /*04b0*/  FSEL R19, R21, 1, P6 ;  /* 0x3f80000015137808 */ /* 0x000fe40003000000 */
[----:B-1----:R-:W-:-:S07]  /*04c0*/  FSETP.GT.AND P5, PT, R17, 8.50705917302346158658e+37, PT ;  /* 0x7e8000001100780b */ /* 0x002fce0003fa4000 */
[----:B------:R-:W-:Y:S01]  /*04d0*/  @P6 FMUL R16, R16, 0.25 ;  /* 0x3e80000010106820 */ /* 0x000fe20000400000 */
[----:B------:R-:W-:-:S03]  /*04e0*/  FSETP.GEU.AND P6, PT, R17, 1.175494350822287508e-38, PT ;  /* 0x008000001100780b */ /* 0x000fc60003fce000 */
[----:B------:R-:W-:Y:S02]  /*04f0*/  @!P3 FMUL R16, R16, 16777216 ;  /* 0x4b8000001010b820 */ /* 0x000fe40000400000 */
[----:B------:R-:W-:-:S08]  /*0500*/  @P5 FMUL R17, R17, 0.25 ;  /* 0x3e80000011115820 */ /* 0x000fd00000400000 */
[----:B------:R-:W-:Y:S01]  /*0510*/  @!P6 FMUL R17, R17, 16777216 ;  /* 0x4b8000001111e820 */ /* 0x000fe20000400000 */
[----:B------:R-:W0:Y:S01]  /*0520*/  MUFU.RCP R16, R16 ;  /* 0x0000001000107308 */ /* 0x000e220000001000 */
[----:B------:R-:W-:-:S07]  /*0530*/  FSEL R6, R21, 1, P5 ;  /* 0x3f80000015067808 */ /* 0x000fce0002800000 */
[----:B------:R-:W1:Y:S01]  /*0540*/  MUFU.RCP R17, R17 ;  /* 0x0000001100117308 */ /* 0x000e620000001000 */
[----:B----4-:R-:W-:Y:S02]  /*0550*/  SEL R2, R2, RZ, P4 ;  /* 0x000000ff02027207 */ /* 0x010fe40002000000 */
[----:B------:R-:W-:Y:S01]  /*0560*/  SEL R3, R3, RZ, P4 ;  /* 0x000000ff03037207 */ /* 0x000fe20002000000 */
[----:B------:R-:W-:Y:S01]  /*0570*/  @!P3 FMUL R19, R19, 16777216 ;  /* 0x4b8000001313b820 */ /* 0x000fe20000400000 */
[----:B------:R-:W-:Y:S01]  /*0580*/  @P2 SEL R2, R4, RZ, P1 ;  /* 0x000000ff04022207 */ /* 0x000fe20000800000 */
[----:B------:R-:W-:Y:S01]  /*0590*/  @!P6 FMUL R6, R6, 16777216 ;  /* 0x4b8000000606e820 */ /* 0x000fe20000400000 */
[----:B------:R-:W-:Y:S01]  /*05a0*/  @P2 SEL R3, R5, RZ, P1 ;  /* 0x000000ff05032207 */ /* 0x000fe20000800000 */
[----:B0-----:R-:W-:Y:S02]  /*05b0*/  FMUL R16, R16, R19 ;  /* 0x0000001310107220 */ /* 0x001fe40000400000 */
[----:B------:R-:W-:-:S02]  /*05c0*/  FADD R7, R2, -R7 ;  /* 0x8000000702077221 */ /* 0x000fc40000000000 */
[----:B------:R-:W-:Y:S01]  /*05d0*/  FADD R14, R3, -R14 ;  /* 0x8000000e030e7221 */ /* 0x000fe20000000000 */
[----:B-1----:R-:W-:Y:S01]  /*05e0*/  FMUL R17, R17, R6 ;  /* 0x0000000611117220 */ /* 0x002fe20000400000 */
[----:B------:R-:W-:-:S03]  /*05f0*/  FMUL R16, R7, R16 ;  /* 0x0000001007107220 */ /* 0x000fc60000400000 */
[----:B------:R-:W-:Y:S01]  /*0600*/  FMUL R14, R14, R17 ;  /* 0x000000110e0e7220 */ /* 0x000fe20000400000 */
[----:B-----5:R-:W-:-:S03]  /*0610*/  FFMA R15, R16, R20, R15 ;  /* 0x00000014100f7223 */ /* 0x020fc6000000000f */
[----:B------:R-:W-:Y:S02]  /*0620*/  FFMA R11, R14, R18, R11 ;  /* 0x000000120e0b7223 */ /* 0x000fe4000000000b */
[----:B------:R-:W-:Y:S01]  /*0630*/  FSETP.GEU.AND P1, PT, R15, RZ, PT ;  /* 0x000000ff0f00720b */ /* 0x000fe20003f2e000 */
[----:B------:R0:W-:Y:S02]  /*0640*/  @!P0 STG.E.64 desc[UR4][R12.64], R2 ;  /* 0x000000020c008986 */ /* 0x0001e4000c101b04 */
[----:B------:R-:W-:Y:S02]  /*0650*/  FSETP.GEU.AND P2, PT, R11, RZ, PT ;  /* 0x000000ff0b00720b */ /* 0x000fe40003f4e000 */
[----:B------:R-:W-:Y:S02]  /*0660*/  FSEL R10, R15, RZ, P1 ;  /* 0x000000ff0f0a7208 */ /* 0x000fe40000800000 */
[----:B------:R-:W-:Y:S01]  /*0670*/  FSEL R11, R11, RZ, P2 ;  /* 0x000000ff0b0b7208 */ /* 0x000fe20001000000 */
[----:B0-----:R-:W-:Y:S08]  /*0680*/  @P0 EXIT ;  /* 0x000000000000094d */ /* 0x001ff00003800000 */
[----:B------:R-:W-:Y:S01]  /*0690*/  STG.E.64 desc[UR4][R8.64], R10 ;  /* 0x0000000a08007986 */ /* 0x000fe2000c101b04 */
[----:B------:R-:W-:Y:S05]  /*06a0*/  EXIT ;  /* 0x000000000000794d */ /* 0x000fea0003800000 */
.L_x_0:
[----:B------:R-:W-:-:S00]  /*06b0*/  BRA `(.L_x_0) ;  /* 0xfffffffc00fc7947 */ /* 0x000fc0000383ffff */
[----:B------:R-:W-:-:S00]  /*06c0*/  NOP ;  /* 0x0000000000007918 */ /* 0x000fc00000000000 */
        /* <DEDUP_REMOVED lines=11> */
.L_x_1:


//--------------------- .nv.global.init           --------------------------
	.section	.nv.global.init,"aw",@progbits
.nv.global.init:
	.type		_$_str,@object
	.size		_$_str,(_$_str_$_2 - _$_str)
_$_str:
        /*0000*/ 	.byte	0x5f, 0x5f, 0x43, 0x55, 0x44, 0x41, 0x5f, 0x46, 0x54, 0x5a, 0x00
	.type		_$_str_$_2,@object
	.size		_$_str_$_2,(.L_1 - _$_str_$_2)
_$_str_$_2:
        /*000b*/ 	.byte	0x5f, 0x5f, 0x43, 0x55, 0x44, 0x41, 0x5f, 0x50, 0x52, 0x45, 0x43, 0x5f, 0x53, 0x51, 0x52, 0x54
        /*001b*/ 	.byte	0x00
.L_1:


//--------------------- .nv.constant0.triton_poi_fused__native_batch_norm_legit_no_training_cat_relu_30 --------------------------
	.section	.nv.constant0.triton_poi_fused__native_batch_norm_legit_no_training_cat_relu_30,"a",@progbits
	.sectionflags	@""
	.align	4
.nv.constant0.triton_poi_fused__native_batch_norm_legit_no_training_cat_relu_30:
	.zero		596
